//
// Generated by NVIDIA NVVM Compiler
//
// Compiler Build ID: CL-36424714
// Cuda compilation tools, release 13.0, V13.0.88
// Based on NVVM 20.0.0
//

.version 9.0
.target sm_100
.address_size 64

	// .globl	_Z12APSP_kernel1Piii

.visible .entry _Z12APSP_kernel1Piii(
	.param .u64 .ptr .align 1 _Z12APSP_kernel1Piii_param_0,
	.param .u32 _Z12APSP_kernel1Piii_param_1,
	.param .u32 _Z12APSP_kernel1Piii_param_2
)
{
	.reg .pred 	%p<9>;
	.reg .b32 	%r<94>;
	.reg .b64 	%rd<56>;

	ld.param.u64 	%rd4, [_Z12APSP_kernel1Piii_param_0];
	ld.param.u32 	%r10, [_Z12APSP_kernel1Piii_param_1];
	ld.param.u32 	%r12, [_Z12APSP_kernel1Piii_param_2];
	cvta.to.global.u64 	%rd1, %rd4;
	mov.u32 	%r13, %tid.x;
	mov.u32 	%r14, %ctaid.x;
	mov.u32 	%r15, %ntid.x;
	mad.lo.s32 	%r1, %r14, %r15, %r13;
	mov.u32 	%r16, %tid.y;
	mov.u32 	%r17, %ctaid.y;
	mov.u32 	%r18, %ntid.y;
	mad.lo.s32 	%r19, %r17, %r18, %r16;
	add.s32 	%r3, %r1, 32;
	add.s32 	%r4, %r1, 64;
	add.s32 	%r5, %r1, 96;
	add.s32 	%r6, %r1, 128;
	add.s32 	%r7, %r1, 160;
	add.s32 	%r8, %r1, 192;
	add.s32 	%r9, %r1, 224;
	max.s32 	%r20, %r1, %r19;
	setp.ge.s32 	%p1, %r20, %r12;
	@%p1 bra 	$L__BB0_2;
	mul.lo.s32 	%r21, %r12, %r1;
	add.s32 	%r22, %r21, %r19;
	mul.wide.s32 	%rd5, %r22, 4;
	add.s64 	%rd6, %rd1, %rd5;
	ld.global.u32 	%r23, [%rd6];
	add.s32 	%r24, %r21, %r10;
	mul.wide.s32 	%rd7, %r24, 4;
	add.s64 	%rd8, %rd1, %rd7;
	ld.global.u32 	%r25, [%rd8];
	mad.lo.s32 	%r26, %r12, %r10, %r19;
	mul.wide.s32 	%rd9, %r26, 4;
	add.s64 	%rd10, %rd1, %rd9;
	ld.global.u32 	%r27, [%rd10];
	add.s32 	%r28, %r27, %r25;
	min.s32 	%r29, %r23, %r28;
	st.global.u32 	[%rd6], %r29;
$L__BB0_2:
	add.s32 	%r30, %r19, 32;
	max.s32 	%r31, %r3, %r30;
	setp.ge.s32 	%p2, %r31, %r12;
	mul.lo.s32 	%r32, %r12, %r10;
	cvt.u64.u32 	%rd2, %r19;
	cvt.s64.s32 	%rd11, %r32;
	add.s64 	%rd12, %rd11, %rd2;
	shl.b64 	%rd13, %rd12, 2;
	add.s64 	%rd3, %rd1, %rd13;
	@%p2 bra 	$L__BB0_4;
	mul.lo.s32 	%r33, %r12, %r3;
	cvt.s64.s32 	%rd14, %r33;
	add.s64 	%rd15, %rd14, %rd2;
	shl.b64 	%rd16, %rd15, 2;
	add.s64 	%rd17, %rd1, %rd16;
	ld.global.u32 	%r34, [%rd17+128];
	add.s32 	%r35, %r33, %r10;
	mul.wide.s32 	%rd18, %r35, 4;
	add.s64 	%rd19, %rd1, %rd18;
	ld.global.u32 	%r36, [%rd19];
	ld.global.u32 	%r37, [%rd3+128];
	add.s32 	%r38, %r37, %r36;
	min.s32 	%r39, %r34, %r38;
	st.global.u32 	[%rd17+128], %r39;
$L__BB0_4:
	add.s32 	%r40, %r19, 64;
	max.s32 	%r41, %r4, %r40;
	setp.ge.s32 	%p3, %r41, %r12;
	@%p3 bra 	$L__BB0_6;
	mul.lo.s32 	%r42, %r12, %r4;
	cvt.s64.s32 	%rd20, %r42;
	add.s64 	%rd21, %rd20, %rd2;
	shl.b64 	%rd22, %rd21, 2;
	add.s64 	%rd23, %rd1, %rd22;
	ld.global.u32 	%r43, [%rd23+256];
	add.s32 	%r44, %r42, %r10;
	mul.wide.s32 	%rd24, %r44, 4;
	add.s64 	%rd25, %rd1, %rd24;
	ld.global.u32 	%r45, [%rd25];
	ld.global.u32 	%r46, [%rd3+256];
	add.s32 	%r47, %r46, %r45;
	min.s32 	%r48, %r43, %r47;
	st.global.u32 	[%rd23+256], %r48;
$L__BB0_6:
	add.s32 	%r49, %r19, 96;
	max.s32 	%r50, %r5, %r49;
	setp.ge.s32 	%p4, %r50, %r12;
	@%p4 bra 	$L__BB0_8;
	mul.lo.s32 	%r51, %r12, %r5;
	cvt.s64.s32 	%rd26, %r51;
	add.s64 	%rd27, %rd26, %rd2;
	shl.b64 	%rd28, %rd27, 2;
	add.s64 	%rd29, %rd1, %rd28;
	ld.global.u32 	%r52, [%rd29+384];
	add.s32 	%r53, %r51, %r10;
	mul.wide.s32 	%rd30, %r53, 4;
	add.s64 	%rd31, %rd1, %rd30;
	ld.global.u32 	%r54, [%rd31];
	ld.global.u32 	%r55, [%rd3+384];
	add.s32 	%r56, %r55, %r54;
	min.s32 	%r57, %r52, %r56;
	st.global.u32 	[%rd29+384], %r57;
$L__BB0_8:
	add.s32 	%r58, %r19, 128;
	max.s32 	%r59, %r6, %r58;
	setp.ge.s32 	%p5, %r59, %r12;
	@%p5 bra 	$L__BB0_10;
	mul.lo.s32 	%r60, %r12, %r6;
	cvt.s64.s32 	%rd32, %r60;
	add.s64 	%rd33, %rd32, %rd2;
	shl.b64 	%rd34, %rd33, 2;
	add.s64 	%rd35, %rd1, %rd34;
	ld.global.u32 	%r61, [%rd35+384];
	add.s32 	%r62, %r60, %r10;
	mul.wide.s32 	%rd36, %r62, 4;
	add.s64 	%rd37, %rd1, %rd36;
	ld.global.u32 	%r63, [%rd37];
	ld.global.u32 	%r64, [%rd3+512];
	add.s32 	%r65, %r64, %r63;
	min.s32 	%r66, %r61, %r65;
	st.global.u32 	[%rd35+384], %r66;
$L__BB0_10:
	add.s32 	%r67, %r19, 160;
	max.s32 	%r68, %r7, %r67;
	setp.ge.s32 	%p6, %r68, %r12;
	@%p6 bra 	$L__BB0_12;
	mul.lo.s32 	%r69, %r12, %r7;
	cvt.s64.s32 	%rd38, %r69;
	add.s64 	%rd39, %rd38, %rd2;
	shl.b64 	%rd40, %rd39, 2;
	add.s64 	%rd41, %rd1, %rd40;
	ld.global.u32 	%r70, [%rd41+512];
	add.s32 	%r71, %r69, %r10;
	mul.wide.s32 	%rd42, %r71, 4;
	add.s64 	%rd43, %rd1, %rd42;
	ld.global.u32 	%r72, [%rd43];
	ld.global.u32 	%r73, [%rd3+640];
	add.s32 	%r74, %r73, %r72;
	min.s32 	%r75, %r70, %r74;
	st.global.u32 	[%rd41+640], %r75;
$L__BB0_12:
	add.s32 	%r76, %r19, 192;
	max.s32 	%r77, %r8, %r76;
	setp.ge.s32 	%p7, %r77, %r12;
	@%p7 bra 	$L__BB0_14;
	mul.lo.s32 	%r78, %r12, %r8;
	cvt.s64.s32 	%rd44, %r78;
	add.s64 	%rd45, %rd44, %rd2;
	shl.b64 	%rd46, %rd45, 2;
	add.s64 	%rd47, %rd1, %rd46;
	ld.global.u32 	%r79, [%rd47+768];
	add.s32 	%r80, %r78, %r10;
	mul.wide.s32 	%rd48, %r80, 4;
	add.s64 	%rd49, %rd1, %rd48;
	ld.global.u32 	%r81, [%rd49];
	ld.global.u32 	%r82, [%rd3+768];
	add.s32 	%r83, %r82, %r81;
	min.s32 	%r84, %r79, %r83;
	st.global.u32 	[%rd47+768], %r84;
$L__BB0_14:
	add.s32 	%r85, %r19, 224;
	max.s32 	%r86, %r9, %r85;
	setp.ge.s32 	%p8, %r86, %r12;
	@%p8 bra 	$L__BB0_16;
	mul.lo.s32 	%r87, %r12, %r9;
	cvt.s64.s32 	%rd50, %r87;
	add.s64 	%rd51, %rd50, %rd2;
	shl.b64 	%rd52, %rd51, 2;
	add.s64 	%rd53, %rd1, %rd52;
	ld.global.u32 	%r88, [%rd53+896];
	add.s32 	%r89, %r87, %r10;
	mul.wide.s32 	%rd54, %r89, 4;
	add.s64 	%rd55, %rd1, %rd54;
	ld.global.u32 	%r90, [%rd55];
	ld.global.u32 	%r91, [%rd3+896];
	add.s32 	%r92, %r91, %r90;
	min.s32 	%r93, %r88, %r92;
	st.global.u32 	[%rd53+896], %r93;
$L__BB0_16:
	ret;

}


// ===== COMPILED SASS (sm_100) =====

	.target	sm_100

	.elftype	@"ET_EXEC"


//--------------------- .note.nv.tkinfo           --------------------------
	.section	.note.nv.tkinfo,"",@"SHT_NOTE"
	.sectionflags	@"SHF_NOTE_NV_TKINFO"
	.tkinfo
        /*0018*/ 	.word	0x00000002
        /*0030*/ 	.string	""
        /*0030*/ 	.string	"ptxas"
        /*0030*/ 	.string	"Cuda compilation tools, release 13.0, V13.0.88"
        /*0030*/ 	.string	"Build cuda_13.0.r13.0/compiler.36424714_0"
        /*0030*/ 	.string	"-arch sm_100 -m 64 "



//--------------------- .note.nv.cuinfo           --------------------------
	.section	.note.nv.cuinfo,"",@"SHT_NOTE"
	.sectionflags	@"SHF_NOTE_NV_CUINFO"
        /*0018*/ 	.short	0x0002
        /*001a*/ 	.short	0x0064
        /*001c*/ 	.short	0x0082
	.zero		2


//--------------------- .nv.info                  --------------------------
	.section	.nv.info,"",@"SHT_CUDA_INFO"
	.align	4


	//----- nvinfo : EIATTR_REGCOUNT
	.align		4
        /*0000*/ 	.byte	0x04, 0x2f
        /*0002*/ 	.short	(.L_1 - .L_0)
	.align		4
.L_0:
        /*0004*/ 	.word	index@(_Z12APSP_kernel1Piii)
        /*0008*/ 	.word	0x00000018


	//----- nvinfo : EIATTR_FRAME_SIZE
	.align		4
.L_1:
        /*000c*/ 	.byte	0x04, 0x11
        /*000e*/ 	.short	(.L_3 - .L_2)
	.align		4
.L_2:
        /*0010*/ 	.word	index@(_Z12APSP_kernel1Piii)
        /*0014*/ 	.word	0x00000000


	//----- nvinfo : EIATTR_MIN_STACK_SIZE
	.align		4
.L_3:
        /*0018*/ 	.byte	0x04, 0x12
        /*001a*/ 	.short	(.L_5 - .L_4)
	.align		4
.L_4:
        /*001c*/ 	.word	index@(_Z12APSP_kernel1Piii)
        /*0020*/ 	.word	0x00000000
.L_5:


//--------------------- .nv.compat                --------------------------
	.section	.nv.compat,"",@"SHT_CUDA_COMPAT_INFO"
	.align	4
        /*0000*/ 	.byte	0x02, 0x09, 0x00, 0x00, 0x02, 0x02, 0x01, 0x00, 0x02, 0x05, 0x05, 0x00, 0x03, 0x07, 0x01, 0x01
        /*0010*/ 	.byte	0x02, 0x03, 0x00, 0x00, 0x02, 0x06, 0x01, 0x00, 0x04, 0x0b, 0x08, 0x00, 0x09, 0x00, 0x00, 0x00
        /*0020*/ 	.byte	0x00, 0x00, 0x00, 0x00


//--------------------- .nv.info._Z12APSP_kernel1Piii --------------------------
	.section	.nv.info._Z12APSP_kernel1Piii,"",@"SHT_CUDA_INFO"
	.sectionflags	@""
	.align	4


	//----- nvinfo : EIATTR_CUDA_API_VERSION
	.align		4
        /*0000*/ 	.byte	0x04, 0x37
        /*0002*/ 	.short	(.L_7 - .L_6)
.L_6:
        /*0004*/ 	.word	0x00000082


	//----- nvinfo : EIATTR_KPARAM_INFO
	.align		4
.L_7:
        /*0008*/ 	.byte	0x04, 0x17
        /*000a*/ 	.short	(.L_9 - .L_8)
.L_8:
        /*000c*/ 	.word	0x00000000
        /*0010*/ 	.short	0x0002
        /*0012*/ 	.short	0x000c
        /*0014*/ 	.byte	0x00, 0xf0, 0x11, 0x00


	//----- nvinfo : EIATTR_KPARAM_INFO
	.align		4
.L_9:
        /*0018*/ 	.byte	0x04, 0x17
        /*001a*/ 	.short	(.L_11 - .L_10)
.L_10:
        /*001c*/ 	.word	0x00000000
        /*0020*/ 	.short	0x0001
        /*0022*/ 	.short	0x0008
        /*0024*/ 	.byte	0x00, 0xf0, 0x11, 0x00


	//----- nvinfo : EIATTR_KPARAM_INFO
	.align		4
.L_11:
        /*0028*/ 	.byte	0x04, 0x17
        /*002a*/ 	.short	(.L_13 - .L_12)
.L_12:
        /*002c*/ 	.word	0x00000000
        /*0030*/ 	.short	0x0000
        /*0032*/ 	.short	0x0000
        /*0034*/ 	.byte	0x00, 0xf5, 0x21, 0x00


	//----- nvinfo : EIATTR_SPARSE_MMA_MASK
	.align		4
.L_13:
        /*0038*/ 	.byte	0x03, 0x50
        /*003a*/ 	.short	0x0000


	//----- nvinfo : EIATTR_MAXREG_COUNT
	.align		4
        /*003c*/ 	.byte	0x03, 0x1b
        /*003e*/ 	.short	0x00ff


	//----- nvinfo : EIATTR_MERCURY_ISA_VERSION
	.align		4
        /*0040*/ 	.byte	0x03, 0x5f
        /*0042*/ 	.short	0x0101


	//----- nvinfo : EIATTR_VRC_CTA_INIT_COUNT
	.align		4
        /*0044*/ 	.byte	0x02, 0x4a
	.zero		1
	.zero		1


	//----- nvinfo : EIATTR_EXIT_INSTR_OFFSETS
	.align		4
        /*0048*/ 	.byte	0x04, 0x1c
        /*004a*/ 	.short	(.L_15 - .L_14)


	//   ....[0]....
.L_14:
        /*004c*/ 	.word	0x00000860


	//   ....[1]....
        /*0050*/ 	.word	0x00000940


	//----- nvinfo : EIATTR_CRS_STACK_SIZE
	.align		4
.L_15:
        /*0054*/ 	.byte	0x04, 0x1e
        /*0056*/ 	.short	(.L_17 - .L_16)
.L_16:
        /*0058*/ 	.word	0x00000000


	//----- nvinfo : EIATTR_CBANK_PARAM_SIZE
	.align		4
.L_17:
        /*005c*/ 	.byte	0x03, 0x19
        /*005e*/ 	.short	0x0010


	//----- nvinfo : EIATTR_PARAM_CBANK
	.align		4
        /*0060*/ 	.byte	0x04, 0x0a
        /*0062*/ 	.short	(.L_19 - .L_18)
	.align		4
.L_18:
        /*0064*/ 	.word	index@(.nv.constant0._Z12APSP_kernel1Piii)
        /*0068*/ 	.short	0x0380
        /*006a*/ 	.short	0x0010


	//----- nvinfo : EIATTR_SW_WAR
	.align		4
.L_19:
        /*006c*/ 	.byte	0x04, 0x36
        /*006e*/ 	.short	(.L_21 - .L_20)
.L_20:
        /*0070*/ 	.word	0x00000008
.L_21:


//--------------------- .nv.callgraph             --------------------------
	.section	.nv.callgraph,"",@"SHT_CUDA_CALLGRAPH"
	.align	4
	.sectionentsize	8
	.align		4
        /*0000*/ 	.word	0x00000000
	.align		4
        /*0004*/ 	.word	0xffffffff
	.align		4
        /*0008*/ 	.word	0x00000000
	.align		4
        /*000c*/ 	.word	0xfffffffe
	.align		4
        /*0010*/ 	.word	0x00000000
	.align		4
        /*0014*/ 	.word	0xfffffffd
	.align		4
        /*0018*/ 	.word	0x00000000
	.align		4
        /*001c*/ 	.word	0xfffffffc


//--------------------- .text._Z12APSP_kernel1Piii --------------------------
	.section	.text._Z12APSP_kernel1Piii,"ax",@progbits
	.align	128
        .global         _Z12APSP_kernel1Piii
        .type           _Z12APSP_kernel1Piii,@function
        .size           _Z12APSP_kernel1Piii,(.L_x_3 - _Z12APSP_kernel1Piii)
        .other          _Z12APSP_kernel1Piii,@"STO_CUDA_ENTRY STV_DEFAULT"
_Z12APSP_kernel1Piii:
.text._Z12APSP_kernel1Piii:
[----:B------:R-:W-:Y:S01]  /*0000*/  LDC R1, c[0x0][0x37c] ;  /* 0x0000df00ff017b82 */ /* 0x000fe20000000800 */
[----:B------:R-:W0:Y:S07]  /*0010*/  S2R R7, SR_TID.X ;  /* 0x0000000000077919 */ /* 0x000e2e0000002100 */
[----:B------:R-:W0:Y:S01]  /*0020*/  S2UR UR4, SR_CTAID.X ;  /* 0x00000000000479c3 */ /* 0x000e220000002500 */
[----:B------:R-:W1:Y:S01]  /*0030*/  LDCU UR6, c[0x0][0x38c] ;  /* 0x00007180ff0677ac */ /* 0x000e620008000800 */
[----:B------:R-:W2:Y:S01]  /*0040*/  S2R R2, SR_TID.Y ;  /* 0x0000000000027919 */ /* 0x000ea20000002200 */
[----:B------:R-:W3:Y:S05]  /*0050*/  LDCU.64 UR8, c[0x0][0x380] ;  /* 0x00007000ff0877ac */ /* 0x000eea0008000a00 */
[----:B------:R-:W0:Y:S08]  /*0060*/  LDC R0, c[0x0][0x360] ;  /* 0x0000d800ff007b82 */ /* 0x000e300000000800 */
[----:B------:R-:W2:Y:S08]  /*0070*/  S2UR UR5, SR_CTAID.Y ;  /* 0x00000000000579c3 */ /* 0x000eb00000002600 */
[----:B------:R-:W2:Y:S01]  /*0080*/  LDC R3, c[0x0][0x364] ;  /* 0x0000d900ff037b82 */ /* 0x000ea20000000800 */
[----:B0-----:R-:W-:-:S07]  /*0090*/  IMAD R7, R0, UR4, R7 ;  /* 0x0000000400077c24 */ /* 0x001fce000f8e0207 */
[----:B------:R-:W0:Y:S01]  /*00a0*/  LDC R5, c[0x0][0x388] ;  /* 0x0000e200ff057b82 */ /* 0x000e220000000800 */
[----:B--2---:R-:W-:Y:S01]  /*00b0*/  IMAD R0, R3, UR5, R2 ;  /* 0x0000000503007c24 */ /* 0x004fe2000f8e0202 */
[----:B------:R-:W2:Y:S04]  /*00c0*/  LDCU.64 UR4, c[0x0][0x358] ;  /* 0x00006b00ff0477ac */ /* 0x000ea80008000a00 */
[----:B------:R-:W-:-:S04]  /*00d0*/  VIMNMX R2, PT, PT, R7, R0, !PT ;  /* 0x0000000007027248 */ /* 0x000fc80007fe0100 */
[----:B-1----:R-:W-:-:S13]  /*00e0*/  ISETP.GE.AND P1, PT, R2, UR6, PT ;  /* 0x0000000602007c0c */ /* 0x002fda000bf26270 */
[----:B------:R-:W1:Y:S01]  /*00f0*/  @!P1 LDC.64 R10, c[0x0][0x380] ;  /* 0x0000e000ff0a9b82 */ /* 0x000e620000000a00 */
[----:B0-----:R-:W-:Y:S02]  /*0100*/  @!P1 IMAD R3, R7, UR6, R5 ;  /* 0x0000000607039c24 */ /* 0x001fe4000f8e0205 */
[--C-:B------:R-:W-:Y:S02]  /*0110*/  @!P1 IMAD R9, R5, UR6, R0.reuse ;  /* 0x0000000605099c24 */ /* 0x100fe4000f8e0200 */
[----:B------:R-:W-:Y:S02]  /*0120*/  @!P1 IMAD R13, R7, UR6, R0 ;  /* 0x00000006070d9c24 */ /* 0x000fe4000f8e0200 */
[----:B-1----:R-:W-:-:S04]  /*0130*/  @!P1 IMAD.WIDE R2, R3, 0x4, R10 ;  /* 0x0000000403029825 */ /* 0x002fc800078e020a */
[--C-:B------:R-:W-:Y:S02]  /*0140*/  @!P1 IMAD.WIDE R8, R9, 0x4, R10.reuse ;  /* 0x0000000409089825 */ /* 0x100fe400078e020a */
[----:B--2---:R3:W2:Y:S02]  /*0150*/  @!P1 LDG.E R3, desc[UR4][R2.64] ;  /* 0x0000000402039981 */ /* 0x0046a4000c1e1900 */
[----:B------:R-:W-:Y:S02]  /*0160*/  @!P1 IMAD.WIDE R10, R13, 0x4, R10 ;  /* 0x000000040d0a9825 */ /* 0x000fe400078e020a */
[----:B------:R0:W2:Y:S04]  /*0170*/  @!P1 LDG.E R9, desc[UR4][R8.64] ;  /* 0x0000000408099981 */ /* 0x0000a8000c1e1900 */
[----:B------:R-:W2:Y:S01]  /*0180*/  @!P1 LDG.E R4, desc[UR4][R10.64] ;  /* 0x000000040a049981 */ /* 0x000ea2000c1e1900 */
[----:B------:R-:W-:-:S05]  /*0190*/  VIADD R15, R7, 0x20 ;  /* 0x00000020070f7836 */ /* 0x000fca0000000000 */
[----:B------:R-:W-:-:S04]  /*01a0*/  VIADDMNMX R6, R0, 0x20, R15, !PT ;  /* 0x0000002000067846 */ /* 0x000fc8000780010f */
[----:B------:R-:W-:Y:S01]  /*01b0*/  ISETP.GE.AND P0, PT, R6, UR6, PT ;  /* 0x0000000606007c0c */ /* 0x000fe2000bf06270 */
[----:B------:R-:W-:-:S12]  /*01c0*/  IMAD R17, R5, UR6, RZ ;  /* 0x0000000605117c24 */ /* 0x000fd8000f8e02ff */
[----:B------:R-:W1:Y:S01]  /*01d0*/  @!P0 LDC.64 R12, c[0x0][0x380] ;  /* 0x0000e000ff0c8b82 */ /* 0x000e620000000a00 */
[----:B------:R-:W-:Y:S01]  /*01e0*/  @!P0 IMAD R15, R15, UR6, RZ ;  /* 0x000000060f0f8c24 */ /* 0x000fe2000f8e02ff */
[----:B------:R-:W-:-:S04]  /*01f0*/  IADD3 R14, P3, PT, R0, R17, RZ ;  /* 0x00000011000e7210 */ /* 0x000fc80007f7e0ff */
[----:B------:R-:W-:Y:S02]  /*0200*/  @!P0 IADD3 R6, P2, PT, R0, R15, RZ ;  /* 0x0000000f00068210 */ /* 0x000fe40007f5e0ff */
[----:B------:R-:W-:Y:S01]  /*0210*/  LEA.HI.X.SX32 R21, R17, RZ, 0x1, P3 ;  /* 0x000000ff11157211 */ /* 0x000fe200018f0eff */
[C---:B------:R-:W-:Y:S01]  /*0220*/  @!P0 IMAD.IADD R17, R15.reuse, 0x1, R5 ;  /* 0x000000010f118824 */ /* 0x040fe200078e0205 */
[----:B------:R-:W-:Y:S02]  /*0230*/  @!P0 LEA.HI.X.SX32 R15, R15, RZ, 0x1, P2 ;  /* 0x000000ff0f0f8211 */ /* 0x000fe400010f0eff */
[----:B---3--:R-:W-:Y:S02]  /*0240*/  LEA R2, P3, R14, UR8, 0x2 ;  /* 0x000000080e027c11 */ /* 0x008fe4000f8610ff */
[----:B0-----:R-:W-:Y:S02]  /*0250*/  @!P0 LEA R8, P2, R6, UR8, 0x2 ;  /* 0x0000000806088c11 */ /* 0x001fe4000f8410ff */
[----:B--2---:R-:W-:-:S02]  /*0260*/  @!P1 VIADDMNMX R19, R9, R3, R4, PT ;  /* 0x0000000309139246 */ /* 0x004fc40003800104 */
[----:B------:R-:W-:Y:S02]  /*0270*/  LEA.HI.X R3, R14, UR9, R21, 0x2, P3 ;  /* 0x000000090e037c11 */ /* 0x000fe400098f1415 */
[----:B------:R-:W-:Y:S01]  /*0280*/  @!P0 LEA.HI.X R9, R6, UR9, R15, 0x2, P2 ;  /* 0x0000000906098c11 */ /* 0x000fe200090f140f */
[----:B-1----:R-:W-:Y:S01]  /*0290*/  @!P0 IMAD.WIDE R14, R17, 0x4, R12 ;  /* 0x00000004110e8825 */ /* 0x002fe200078e020c */
[----:B------:R0:W-:Y:S04]  /*02a0*/  @!P1 STG.E desc[UR4][R10.64], R19 ;  /* 0x000000130a009986 */ /* 0x0001e8000c101904 */
[----:B------:R-:W2:Y:S04]  /*02b0*/  @!P0 LDG.E R4, desc[UR4][R8.64+0x80] ;  /* 0x0000800408048981 */ /* 0x000ea8000c1e1900 */
[----:B------:R-:W2:Y:S04]  /*02c0*/  @!P0 LDG.E R15, desc[UR4][R14.64] ;  /* 0x000000040e0f8981 */ /* 0x000ea8000c1e1900 */
[----:B------:R-:W2:Y:S01]  /*02d0*/  @!P0 LDG.E R6, desc[UR4][R2.64+0x80] ;  /* 0x0000800402068981 */ /* 0x000ea2000c1e1900 */
[----:B------:R-:W-:-:S05]  /*02e0*/  VIADD R17, R7, 0x40 ;  /* 0x0000004007117836 */ /* 0x000fca0000000000 */
[----:B------:R-:W-:-:S04]  /*02f0*/  VIADDMNMX R12, R0, 0x40, R17, !PT ;  /* 0x00000040000c7846 */ /* 0x000fc80007800111 */
[----:B------:R-:W-:-:S13]  /*0300*/  ISETP.GE.AND P1, PT, R12, UR6, PT ;  /* 0x000000060c007c0c */ /* 0x000fda000bf26270 */
[----:B------:R-:W1:Y:S01]  /*0310*/  @!P1 LDC.64 R12, c[0x0][0x380] ;  /* 0x0000e000ff0c9b82 */ /* 0x000e620000000a00 */
[----:B------:R-:W-:-:S05]  /*0320*/  @!P1 IMAD R17, R17, UR6, RZ ;  /* 0x0000000611119c24 */ /* 0x000fca000f8e02ff */
[----:B------:R-:W-:-:S04]  /*0330*/  @!P1 IADD3 R16, P2, PT, R0, R17, RZ ;  /* 0x0000001100109210 */ /* 0x000fc80007f5e0ff */
[C---:B------:R-:W-:Y:S01]  /*0340*/  @!P1 LEA.HI.X.SX32 R21, R17.reuse, RZ, 0x1, P2 ;  /* 0x000000ff11159211 */ /* 0x040fe200010f0eff */
[----:B------:R-:W-:Y:S01]  /*0350*/  @!P1 IMAD.IADD R17, R17, 0x1, R5 ;  /* 0x0000000111119824 */ /* 0x000fe200078e0205 */
[----:B0-----:R-:W-:-:S04]  /*0360*/  @!P1 LEA R10, P2, R16, UR8, 0x2 ;  /* 0x00000008100a9c11 */ /* 0x001fc8000f8410ff */
[----:B------:R-:W-:Y:S02]  /*0370*/  @!P1 LEA.HI.X R11, R16, UR9, R21, 0x2, P2 ;  /* 0x00000009100b9c11 */ /* 0x000fe400090f1415 */
[----:B--2---:R-:W-:Y:S01]  /*0380*/  @!P0 VIADDMNMX R19, R6, R15, R4, PT ;  /* 0x0000000f06138246 */ /* 0x004fe20003800104 */
[----:B-1----:R-:W-:-:S04]  /*0390*/  @!P1 IMAD.WIDE R14, R17, 0x4, R12 ;  /* 0x00000004110e9825 */ /* 0x002fc800078e020c */
        /* <DEDUP_REMOVED lines=41> */
[----:B------:R-:W-:Y:S01]  /*0630*/  @!P0 IADD3 R16, P2, PT, R0, R17, RZ ;  /* 0x0000001100108210 */ /* 0x000fe20007f5e0ff */
[----:B0-----:R-:W-:-:S03]  /*0640*/  @!P0 IMAD.IADD R19, R17, 0x1, R5 ;  /* 0x0000000111138824 */ /* 0x001fc600078e0205 */
[----:B------:R-:W-:Y:S02]  /*0650*/  @!P0 LEA.HI.X.SX32 R21, R17, RZ, 0x1, P2 ;  /* 0x000000ff11158211 */ /* 0x000fe400010f0eff */
[----:B------:R-:W-:-:S04]  /*0660*/  @!P0 LEA R8, P2, R16, UR8, 0x2 ;  /* 0x0000000810088c11 */ /* 0x000fc8000f8410ff */
[----:B------:R-:W-:Y:S01]  /*0670*/  @!P0 LEA.HI.X R9, R16, UR9, R21, 0x2, P2 ;  /* 0x0000000910098c11 */ /* 0x000fe200090f1415 */
[----:B-1----:R-:W-:Y:S01]  /*0680*/  @!P0 IMAD.WIDE R12, R19, 0x4, R12 ;  /* 0x00000004130c8825 */ /* 0x002fe200078e020c */
[----:B--2---:R-:W-:-:S05]  /*0690*/  @!P1 VIADDMNMX R17, R6, R15, R4, PT ;  /* 0x0000000f06119246 */ /* 0x004fca0003800104 */
[----:B------:R0:W-:Y:S04]  /*06a0*/  @!P1 STG.E desc[UR4][R10.64+0x180], R17 ;  /* 0x000180110a009986 */ /* 0x0001e8000c101904 */
[----:B------:R-:W2:Y:S04]  /*06b0*/  @!P0 LDG.E R13, desc[UR4][R12.64] ;  /* 0x000000040c0d8981 */ /* 0x000ea8000c1e1900 */
[----:B------:R-:W2:Y:S04]  /*06c0*/  @!P0 LDG.E R4, desc[UR4][R8.64+0x200] ;  /* 0x0002000408048981 */ /* 0x000ea8000c1e1900 */
[----:B------:R-:W2:Y:S01]  /*06d0*/  @!P0 LDG.E R6, desc[UR4][R2.64+0x280] ;  /* 0x0002800402068981 */ /* 0x000ea2000c1e1900 */
[----:B------:R-:W-:-:S05]  /*06e0*/  VIADD R15, R7, 0xc0 ;  /* 0x000000c0070f7836 */ /* 0x000fca0000000000 */
[----:B------:R-:W-:-:S04]  /*06f0*/  VIADDMNMX R14, R0, 0xc0, R15, !PT ;  /* 0x000000c0000e7846 */ /* 0x000fc8000780010f */
[----:B------:R-:W-:Y:S01]  /*0700*/  ISETP.GE.AND P2, PT, R14, UR6, PT ;  /* 0x000000060e007c0c */ /* 0x000fe2000bf46270 */
[----:B------:R-:W-:Y:S01]  /*0710*/  VIADD R7, R7, 0xe0 ;  /* 0x000000e007077836 */ /* 0x000fe20000000000 */
[----:B------:R-:W-:Y:S04]  /*0720*/  BSSY.RECONVERGENT B0, `(.L_x_0) ;  /* 0x0000013000007945 */ /* 0x000fe80003800200 */
[----:B------:R-:W-:-:S04]  /*0730*/  VIADDMNMX R16, R0, 0xe0, R7, !PT ;  /* 0x000000e000107846 */ /* 0x000fc80007800107 */
[----:B------:R-:W-:Y:S02]  /*0740*/  ISETP.GE.AND P1, PT, R16, UR6, PT ;  /* 0x0000000610007c0c */ /* 0x000fe4000bf26270 */
[----:B--2---:R-:W-:-:S05]  /*0750*/  @!P0 VIADDMNMX R19, R6, R13, R4, PT ;  /* 0x0000000d06138246 */ /* 0x004fca0003800104 */
[----:B------:R0:W-:Y:S01]  /*0760*/  @!P0 STG.E desc[UR4][R8.64+0x280], R19 ;  /* 0x0002801308008986 */ /* 0x0001e2000c101904 */
[----:B------:R-:W-:Y:S05]  /*0770*/  @P2 BRA `(.L_x_1) ;  /* 0x0000000000342947 */ /* 0x000fea0003800000 */
[----:B0-----:R-:W0:Y:S01]  /*0780*/  LDC.64 R10, c[0x0][0x380] ;  /* 0x0000e000ff0a7b82 */ /* 0x001e220000000a00 */
[----:B------:R-:W-:Y:S01]  /*0790*/  IMAD R15, R15, UR6, RZ ;  /* 0x000000060f0f7c24 */ /* 0x000fe2000f8e02ff */
[----:B------:R-:W2:Y:S03]  /*07a0*/  LDG.E R6, desc[UR4][R2.64+0x300] ;  /* 0x0003000402067981 */ /* 0x000ea6000c1e1900 */
[----:B------:R-:W-:Y:S01]  /*07b0*/  IMAD.IADD R9, R15, 0x1, R5 ;  /* 0x000000010f097824 */ /* 0x000fe200078e0205 */
[----:B------:R-:W-:-:S04]  /*07c0*/  IADD3 R4, P0, PT, R0, R15, RZ ;  /* 0x0000000f00047210 */ /* 0x000fc80007f1e0ff */
[----:B------:R-:W-:Y:S02]  /*07d0*/  LEA.HI.X.SX32 R15, R15, RZ, 0x1, P0 ;  /* 0x000000ff0f0f7211 */ /* 0x000fe400000f0eff */
[----:B------:R-:W-:Y:S01]  /*07e0*/  LEA R8, P0, R4, UR8, 0x2 ;  /* 0x0000000804087c11 */ /* 0x000fe2000f8010ff */
[----:B0-----:R-:W-:-:S03]  /*07f0*/  IMAD.WIDE R10, R9, 0x4, R10 ;  /* 0x00000004090a7825 */ /* 0x001fc600078e020a */
[----:B------:R-:W-:-:S03]  /*0800*/  LEA.HI.X R9, R4, UR9, R15, 0x2, P0 ;  /* 0x0000000904097c11 */ /* 0x000fc600080f140f */
[----:B------:R-:W2:Y:S04]  /*0810*/  LDG.E R11, desc[UR4][R10.64] ;  /* 0x000000040a0b7981 */ /* 0x000ea8000c1e1900 */
[----:B------:R-:W2:Y:S02]  /*0820*/  LDG.E R4, desc[UR4][R8.64+0x300] ;  /* 0x0003000408047981 */ /* 0x000ea4000c1e1900 */
[----:B--2---:R-:W-:-:S05]  /*0830*/  VIADDMNMX R13, R6, R11, R4, PT ;  /* 0x0000000b060d7246 */ /* 0x004fca0003800104 */
[----:B------:R1:W-:Y:S02]  /*0840*/  STG.E desc[UR4][R8.64+0x300], R13 ;  /* 0x0003000d08007986 */ /* 0x0003e4000c101904 */
.L_x_1:
[----:B------:R-:W-:Y:S05]  /*0850*/  BSYNC.RECONVERGENT B0 ;  /* 0x0000000000007941 */ /* 0x000fea0003800200 */
.L_x_0:
[----:B------:R-:W-:Y:S05]  /*0860*/  @P1 EXIT ;  /* 0x000000000000194d */ /* 0x000fea0003800000 */
[----:B01----:R-:W0:Y:S01]  /*0870*/  LDC.64 R8, c[0x0][0x380] ;  /* 0x0000e000ff087b82 */ /* 0x003e220000000a00 */
        /* <DEDUP_REMOVED lines=11> */
[----:B------:R-:W-:Y:S01]  /*0930*/  STG.E desc[UR4][R4.64+0x380], R9 ;  /* 0x0003800904007986 */ /* 0x000fe2000c101904 */
[----:B------:R-:W-:Y:S05]  /*0940*/  EXIT ;  /* 0x000000000000794d */ /* 0x000fea0003800000 */
.L_x_2:
[----:B------:R-:W-:-:S00]  /*0950*/  BRA `(.L_x_2) ;  /* 0xfffffffc00fc7947 */ /* 0x000fc0000383ffff */
[----:B------:R-:W-:-:S00]  /*0960*/  NOP ;  /* 0x0000000000007918 */ /* 0x000fc00000000000 */
        /* <DEDUP_REMOVED lines=9> */
.L_x_3:


//--------------------- .nv.shared.reserved.0     --------------------------
	.section	.nv.shared.reserved.0,"aw",@nobits
	.weak		__nv_reservedSMEM_offset_0_alias
	.size		__nv_reservedSMEM_offset_0_alias, 0, 64
	.other		__nv_reservedSMEM_offset_0_alias,@"STO_CUDA_RESERVED_SHARED STV_DEFAULT"
__nv_reservedSMEM_offset_0_alias:
	.zero		0
	.zero		64


//--------------------- .nv.constant0._Z12APSP_kernel1Piii --------------------------
	.section	.nv.constant0._Z12APSP_kernel1Piii,"a",@progbits
	.sectionflags	@""
	.align	4
.nv.constant0._Z12APSP_kernel1Piii:
	.zero		912


//--------------------- SYMBOLS --------------------------

	.type		.nv.reservedSmem.offset0,@object
	.size		.nv.reservedSmem.offset0,0x4
